//
// Generated by NVIDIA NVVM Compiler
//
// Compiler Build ID: CL-36424714
// Cuda compilation tools, release 13.0, V13.0.88
// Based on NVVM 20.0.0
//

.version 9.0
.target sm_100
.address_size 64

	// .globl	_Z18denseForwardKernelPfS_S_S_iii

.visible .entry _Z18denseForwardKernelPfS_S_S_iii(
	.param .u64 .ptr .align 1 _Z18denseForwardKernelPfS_S_S_iii_param_0,
	.param .u64 .ptr .align 1 _Z18denseForwardKernelPfS_S_S_iii_param_1,
	.param .u64 .ptr .align 1 _Z18denseForwardKernelPfS_S_S_iii_param_2,
	.param .u64 .ptr .align 1 _Z18denseForwardKernelPfS_S_S_iii_param_3,
	.param .u32 _Z18denseForwardKernelPfS_S_S_iii_param_4,
	.param .u32 _Z18denseForwardKernelPfS_S_S_iii_param_5,
	.param .u32 _Z18denseForwardKernelPfS_S_S_iii_param_6
)
{
	.reg .pred 	%p<13>;
	.reg .b32 	%r<41>;
	.reg .b32 	%f<70>;
	.reg .b64 	%rd<57>;

	ld.param.u64 	%rd8, [_Z18denseForwardKernelPfS_S_S_iii_param_0];
	ld.param.u64 	%rd9, [_Z18denseForwardKernelPfS_S_S_iii_param_1];
	ld.param.u64 	%rd6, [_Z18denseForwardKernelPfS_S_S_iii_param_2];
	ld.param.u64 	%rd7, [_Z18denseForwardKernelPfS_S_S_iii_param_3];
	ld.param.u32 	%r18, [_Z18denseForwardKernelPfS_S_S_iii_param_4];
	ld.param.u32 	%r19, [_Z18denseForwardKernelPfS_S_S_iii_param_5];
	ld.param.u32 	%r20, [_Z18denseForwardKernelPfS_S_S_iii_param_6];
	cvta.to.global.u64 	%rd1, %rd9;
	cvta.to.global.u64 	%rd2, %rd8;
	mov.u32 	%r21, %ctaid.y;
	mov.u32 	%r22, %ntid.y;
	mov.u32 	%r23, %tid.y;
	mad.lo.s32 	%r1, %r21, %r22, %r23;
	mov.u32 	%r24, %ctaid.x;
	mov.u32 	%r25, %ntid.x;
	mov.u32 	%r26, %tid.x;
	mad.lo.s32 	%r2, %r24, %r25, %r26;
	setp.ge.s32 	%p1, %r1, %r20;
	setp.ge.s32 	%p2, %r2, %r19;
	or.pred  	%p3, %p2, %p1;
	@%p3 bra 	$L__BB0_14;
	setp.lt.s32 	%p4, %r18, 1;
	mov.f32 	%f69, 0f00000000;
	@%p4 bra 	$L__BB0_13;
	mul.lo.s32 	%r3, %r18, %r1;
	and.b32  	%r4, %r18, 7;
	setp.lt.u32 	%p5, %r18, 8;
	mov.f32 	%f69, 0f00000000;
	mov.b32 	%r39, 0;
	@%p5 bra 	$L__BB0_5;
	and.b32  	%r39, %r18, 2147483640;
	neg.s32 	%r37, %r39;
	shl.b32 	%r7, %r19, 3;
	mul.wide.u32 	%rd10, %r3, 4;
	add.s64 	%rd11, %rd10, %rd2;
	add.s64 	%rd56, %rd11, 16;
	mov.f32 	%f69, 0f00000000;
	mul.wide.s32 	%rd14, %r19, 4;
	mov.u32 	%r36, %r2;
$L__BB0_4:
	.pragma "nounroll";
	ld.global.f32 	%f17, [%rd56+-16];
	mul.wide.s32 	%rd12, %r36, 4;
	add.s64 	%rd13, %rd1, %rd12;
	ld.global.f32 	%f18, [%rd13];
	fma.rn.f32 	%f19, %f17, %f18, %f69;
	ld.global.f32 	%f20, [%rd56+-12];
	add.s64 	%rd15, %rd13, %rd14;
	ld.global.f32 	%f21, [%rd15];
	fma.rn.f32 	%f22, %f20, %f21, %f19;
	ld.global.f32 	%f23, [%rd56+-8];
	add.s64 	%rd16, %rd15, %rd14;
	ld.global.f32 	%f24, [%rd16];
	fma.rn.f32 	%f25, %f23, %f24, %f22;
	ld.global.f32 	%f26, [%rd56+-4];
	add.s64 	%rd17, %rd16, %rd14;
	ld.global.f32 	%f27, [%rd17];
	fma.rn.f32 	%f28, %f26, %f27, %f25;
	ld.global.f32 	%f29, [%rd56];
	add.s64 	%rd18, %rd17, %rd14;
	ld.global.f32 	%f30, [%rd18];
	fma.rn.f32 	%f31, %f29, %f30, %f28;
	ld.global.f32 	%f32, [%rd56+4];
	add.s64 	%rd19, %rd18, %rd14;
	ld.global.f32 	%f33, [%rd19];
	fma.rn.f32 	%f34, %f32, %f33, %f31;
	ld.global.f32 	%f35, [%rd56+8];
	add.s64 	%rd20, %rd19, %rd14;
	ld.global.f32 	%f36, [%rd20];
	fma.rn.f32 	%f37, %f35, %f36, %f34;
	ld.global.f32 	%f38, [%rd56+12];
	add.s64 	%rd21, %rd20, %rd14;
	ld.global.f32 	%f39, [%rd21];
	fma.rn.f32 	%f69, %f38, %f39, %f37;
	add.s32 	%r37, %r37, 8;
	add.s32 	%r36, %r36, %r7;
	add.s64 	%rd56, %rd56, 32;
	setp.ne.s32 	%p6, %r37, 0;
	@%p6 bra 	$L__BB0_4;
$L__BB0_5:
	setp.eq.s32 	%p7, %r4, 0;
	@%p7 bra 	$L__BB0_13;
	and.b32  	%r13, %r18, 3;
	setp.lt.u32 	%p8, %r4, 4;
	@%p8 bra 	$L__BB0_8;
	add.s32 	%r28, %r39, %r3;
	mul.wide.u32 	%rd22, %r28, 4;
	add.s64 	%rd23, %rd2, %rd22;
	ld.global.f32 	%f41, [%rd23];
	mad.lo.s32 	%r29, %r39, %r19, %r2;
	mul.wide.s32 	%rd24, %r29, 4;
	add.s64 	%rd25, %rd1, %rd24;
	ld.global.f32 	%f42, [%rd25];
	fma.rn.f32 	%f43, %f41, %f42, %f69;
	cvt.u64.u32 	%rd26, %r3;
	cvt.u64.u32 	%rd27, %r39;
	add.s64 	%rd28, %rd27, %rd26;
	shl.b64 	%rd29, %rd28, 2;
	add.s64 	%rd30, %rd2, %rd29;
	ld.global.f32 	%f44, [%rd30+4];
	mul.wide.s32 	%rd31, %r19, 4;
	add.s64 	%rd32, %rd25, %rd31;
	ld.global.f32 	%f45, [%rd32];
	fma.rn.f32 	%f46, %f44, %f45, %f43;
	ld.global.f32 	%f47, [%rd30+8];
	add.s64 	%rd33, %rd32, %rd31;
	ld.global.f32 	%f48, [%rd33];
	fma.rn.f32 	%f49, %f47, %f48, %f46;
	ld.global.f32 	%f50, [%rd30+12];
	add.s64 	%rd34, %rd33, %rd31;
	ld.global.f32 	%f51, [%rd34];
	fma.rn.f32 	%f69, %f50, %f51, %f49;
	add.s32 	%r39, %r39, 4;
$L__BB0_8:
	setp.eq.s32 	%p9, %r13, 0;
	@%p9 bra 	$L__BB0_13;
	setp.eq.s32 	%p10, %r13, 1;
	@%p10 bra 	$L__BB0_11;
	add.s32 	%r30, %r39, %r3;
	mul.wide.u32 	%rd35, %r30, 4;
	add.s64 	%rd36, %rd2, %rd35;
	ld.global.f32 	%f53, [%rd36];
	mad.lo.s32 	%r31, %r39, %r19, %r2;
	mul.wide.s32 	%rd37, %r31, 4;
	add.s64 	%rd38, %rd1, %rd37;
	ld.global.f32 	%f54, [%rd38];
	fma.rn.f32 	%f55, %f53, %f54, %f69;
	cvt.u64.u32 	%rd39, %r3;
	cvt.u64.u32 	%rd40, %r39;
	add.s64 	%rd41, %rd40, %rd39;
	shl.b64 	%rd42, %rd41, 2;
	add.s64 	%rd43, %rd2, %rd42;
	ld.global.f32 	%f56, [%rd43+4];
	mul.wide.s32 	%rd44, %r19, 4;
	add.s64 	%rd45, %rd38, %rd44;
	ld.global.f32 	%f57, [%rd45];
	fma.rn.f32 	%f69, %f56, %f57, %f55;
	add.s32 	%r39, %r39, 2;
$L__BB0_11:
	and.b32  	%r32, %r18, 1;
	setp.eq.b32 	%p11, %r32, 1;
	not.pred 	%p12, %p11;
	@%p12 bra 	$L__BB0_13;
	add.s32 	%r33, %r39, %r3;
	mul.wide.u32 	%rd46, %r33, 4;
	add.s64 	%rd47, %rd2, %rd46;
	ld.global.f32 	%f58, [%rd47];
	mad.lo.s32 	%r34, %r39, %r19, %r2;
	mul.wide.s32 	%rd48, %r34, 4;
	add.s64 	%rd49, %rd1, %rd48;
	ld.global.f32 	%f59, [%rd49];
	fma.rn.f32 	%f69, %f58, %f59, %f69;
$L__BB0_13:
	cvta.to.global.u64 	%rd50, %rd6;
	mul.wide.s32 	%rd51, %r2, 4;
	add.s64 	%rd52, %rd50, %rd51;
	ld.global.f32 	%f60, [%rd52];
	add.f32 	%f61, %f69, %f60;
	mad.lo.s32 	%r35, %r19, %r1, %r2;
	cvta.to.global.u64 	%rd53, %rd7;
	mul.wide.s32 	%rd54, %r35, 4;
	add.s64 	%rd55, %rd53, %rd54;
	st.global.f32 	[%rd55], %f61;
$L__BB0_14:
	ret;

}


// ===== COMPILED SASS (sm_100) =====

	.target	sm_100

	.elftype	@"ET_EXEC"


//--------------------- .note.nv.tkinfo           --------------------------
	.section	.note.nv.tkinfo,"",@"SHT_NOTE"
	.sectionflags	@"SHF_NOTE_NV_TKINFO"
	.tkinfo
        /*0018*/ 	.word	0x00000002
        /*0030*/ 	.string	""
        /*0030*/ 	.string	"ptxas"
        /*0030*/ 	.string	"Cuda compilation tools, release 13.0, V13.0.88"
        /*0030*/ 	.string	"Build cuda_13.0.r13.0/compiler.36424714_0"
        /*0030*/ 	.string	"-arch sm_100 -m 64 "



//--------------------- .note.nv.cuinfo           --------------------------
	.section	.note.nv.cuinfo,"",@"SHT_NOTE"
	.sectionflags	@"SHF_NOTE_NV_CUINFO"
        /*0018*/ 	.short	0x0002
        /*001a*/ 	.short	0x0064
        /*001c*/ 	.short	0x0082
	.zero		2


//--------------------- .nv.info                  --------------------------
	.section	.nv.info,"",@"SHT_CUDA_INFO"
	.align	4


	//----- nvinfo : EIATTR_REGCOUNT
	.align		4
        /*0000*/ 	.byte	0x04, 0x2f
        /*0002*/ 	.short	(.L_1 - .L_0)
	.align		4
.L_0:
        /*0004*/ 	.word	index@(_Z18denseForwardKernelPfS_S_S_iii)
        /*0008*/ 	.word	0x00000020


	//----- nvinfo : EIATTR_FRAME_SIZE
	.align		4
.L_1:
        /*000c*/ 	.byte	0x04, 0x11
        /*000e*/ 	.short	(.L_3 - .L_2)
	.align		4
.L_2:
        /*0010*/ 	.word	index@(_Z18denseForwardKernelPfS_S_S_iii)
        /*0014*/ 	.word	0x00000000


	//----- nvinfo : EIATTR_MIN_STACK_SIZE
	.align		4
.L_3:
        /*0018*/ 	.byte	0x04, 0x12
        /*001a*/ 	.short	(.L_5 - .L_4)
	.align		4
.L_4:
        /*001c*/ 	.word	index@(_Z18denseForwardKernelPfS_S_S_iii)
        /*0020*/ 	.word	0x00000000
.L_5:


//--------------------- .nv.compat                --------------------------
	.section	.nv.compat,"",@"SHT_CUDA_COMPAT_INFO"
	.align	4
        /*0000*/ 	.byte	0x02, 0x09, 0x00, 0x00, 0x02, 0x02, 0x01, 0x00, 0x02, 0x05, 0x05, 0x00, 0x03, 0x07, 0x01, 0x01
        /*0010*/ 	.byte	0x02, 0x03, 0x00, 0x00, 0x02, 0x06, 0x01, 0x00, 0x04, 0x0b, 0x08, 0x00, 0x09, 0x00, 0x00, 0x00
        /*0020*/ 	.byte	0x00, 0x00, 0x00, 0x00


//--------------------- .nv.info._Z18denseForwardKernelPfS_S_S_iii --------------------------
	.section	.nv.info._Z18denseForwardKernelPfS_S_S_iii,"",@"SHT_CUDA_INFO"
	.sectionflags	@""
	.align	4


	//----- nvinfo : EIATTR_CUDA_API_VERSION
	.align		4
        /*0000*/ 	.byte	0x04, 0x37
        /*0002*/ 	.short	(.L_7 - .L_6)
.L_6:
        /*0004*/ 	.word	0x00000082


	//----- nvinfo : EIATTR_KPARAM_INFO
	.align		4
.L_7:
        /*0008*/ 	.byte	0x04, 0x17
        /*000a*/ 	.short	(.L_9 - .L_8)
.L_8:
        /*000c*/ 	.word	0x00000000
        /*0010*/ 	.short	0x0006
        /*0012*/ 	.short	0x0028
        /*0014*/ 	.byte	0x00, 0xf0, 0x11, 0x00


	//----- nvinfo : EIATTR_KPARAM_INFO
	.align		4
.L_9:
        /*0018*/ 	.byte	0x04, 0x17
        /*001a*/ 	.short	(.L_11 - .L_10)
.L_10:
        /*001c*/ 	.word	0x00000000
        /*0020*/ 	.short	0x0005
        /*0022*/ 	.short	0x0024
        /*0024*/ 	.byte	0x00, 0xf0, 0x11, 0x00


	//----- nvinfo : EIATTR_KPARAM_INFO
	.align		4
.L_11:
        /*0028*/ 	.byte	0x04, 0x17
        /*002a*/ 	.short	(.L_13 - .L_12)
.L_12:
        /*002c*/ 	.word	0x00000000
        /*0030*/ 	.short	0x0004
        /*0032*/ 	.short	0x0020
        /*0034*/ 	.byte	0x00, 0xf0, 0x11, 0x00


	//----- nvinfo : EIATTR_KPARAM_INFO
	.align		4
.L_13:
        /*0038*/ 	.byte	0x04, 0x17
        /*003a*/ 	.short	(.L_15 - .L_14)
.L_14:
        /*003c*/ 	.word	0x00000000
        /*0040*/ 	.short	0x0003
        /*0042*/ 	.short	0x0018
        /*0044*/ 	.byte	0x00, 0xf5, 0x21, 0x00


	//----- nvinfo : EIATTR_KPARAM_INFO
	.align		4
.L_15:
        /*0048*/ 	.byte	0x04, 0x17
        /*004a*/ 	.short	(.L_17 - .L_16)
.L_16:
        /*004c*/ 	.word	0x00000000
        /*0050*/ 	.short	0x0002
        /*0052*/ 	.short	0x0010
        /*0054*/ 	.byte	0x00, 0xf5, 0x21, 0x00


	//----- nvinfo : EIATTR_KPARAM_INFO
	.align		4
.L_17:
        /*0058*/ 	.byte	0x04, 0x17
        /*005a*/ 	.short	(.L_19 - .L_18)
.L_18:
        /*005c*/ 	.word	0x00000000
        /*0060*/ 	.short	0x0001
        /*0062*/ 	.short	0x0008
        /*0064*/ 	.byte	0x00, 0xf5, 0x21, 0x00


	//----- nvinfo : EIATTR_KPARAM_INFO
	.align		4
.L_19:
        /*0068*/ 	.byte	0x04, 0x17
        /*006a*/ 	.short	(.L_21 - .L_20)
.L_20:
        /*006c*/ 	.word	0x00000000
        /*0070*/ 	.short	0x0000
        /*0072*/ 	.short	0x0000
        /*0074*/ 	.byte	0x00, 0xf5, 0x21, 0x00


	//----- nvinfo : EIATTR_SPARSE_MMA_MASK
	.align		4
.L_21:
        /*0078*/ 	.byte	0x03, 0x50
        /*007a*/ 	.short	0x0000


	//----- nvinfo : EIATTR_MAXREG_COUNT
	.align		4
        /*007c*/ 	.byte	0x03, 0x1b
        /*007e*/ 	.short	0x00ff


	//----- nvinfo : EIATTR_MERCURY_ISA_VERSION
	.align		4
        /*0080*/ 	.byte	0x03, 0x5f
        /*0082*/ 	.short	0x0101


	//----- nvinfo : EIATTR_VRC_CTA_INIT_COUNT
	.align		4
        /*0084*/ 	.byte	0x02, 0x4a
	.zero		1
	.zero		1


	//----- nvinfo : EIATTR_EXIT_INSTR_OFFSETS
	.align		4
        /*0088*/ 	.byte	0x04, 0x1c
        /*008a*/ 	.short	(.L_23 - .L_22)


	//   ....[0]....
.L_22:
        /*008c*/ 	.word	0x000000d0


	//   ....[1]....
        /*0090*/ 	.word	0x00000930


	//----- nvinfo : EIATTR_CBANK_PARAM_SIZE
	.align		4
.L_23:
        /*0094*/ 	.byte	0x03, 0x19
        /*0096*/ 	.short	0x002c


	//----- nvinfo : EIATTR_PARAM_CBANK
	.align		4
        /*0098*/ 	.byte	0x04, 0x0a
        /*009a*/ 	.short	(.L_25 - .L_24)
	.align		4
.L_24:
        /*009c*/ 	.word	index@(.nv.constant0._Z18denseForwardKernelPfS_S_S_iii)
        /*00a0*/ 	.short	0x0380
        /*00a2*/ 	.short	0x002c


	//----- nvinfo : EIATTR_SW_WAR
	.align		4
.L_25:
        /*00a4*/ 	.byte	0x04, 0x36
        /*00a6*/ 	.short	(.L_27 - .L_26)
.L_26:
        /*00a8*/ 	.word	0x00000008
.L_27:


//--------------------- .nv.callgraph             --------------------------
	.section	.nv.callgraph,"",@"SHT_CUDA_CALLGRAPH"
	.align	4
	.sectionentsize	8
	.align		4
        /*0000*/ 	.word	0x00000000
	.align		4
        /*0004*/ 	.word	0xffffffff
	.align		4
        /*0008*/ 	.word	0x00000000
	.align		4
        /*000c*/ 	.word	0xfffffffe
	.align		4
        /*0010*/ 	.word	0x00000000
	.align		4
        /*0014*/ 	.word	0xfffffffd
	.align		4
        /*0018*/ 	.word	0x00000000
	.align		4
        /*001c*/ 	.word	0xfffffffc


//--------------------- .text._Z18denseForwardKernelPfS_S_S_iii --------------------------
	.section	.text._Z18denseForwardKernelPfS_S_S_iii,"ax",@progbits
	.align	128
        .global         _Z18denseForwardKernelPfS_S_S_iii
        .type           _Z18denseForwardKernelPfS_S_S_iii,@function
        .size           _Z18denseForwardKernelPfS_S_S_iii,(.L_x_5 - _Z18denseForwardKernelPfS_S_S_iii)
        .other          _Z18denseForwardKernelPfS_S_S_iii,@"STO_CUDA_ENTRY STV_DEFAULT"
_Z18denseForwardKernelPfS_S_S_iii:
.text._Z18denseForwardKernelPfS_S_S_iii:
[----:B------:R-:W-:Y:S01]  /*0000*/  LDC R1, c[0x0][0x37c] ;  /* 0x0000df00ff017b82 */ /* 0x000fe20000000800 */
[----:B------:R-:W0:Y:S07]  /*0010*/  S2R R3, SR_TID.Y ;  /* 0x0000000000037919 */ /* 0x000e2e0000002200 */
[----:B------:R-:W0:Y:S01]  /*0020*/  S2UR UR4, SR_CTAID.Y ;  /* 0x00000000000479c3 */ /* 0x000e220000002600 */
[----:B------:R-:W1:Y:S01]  /*0030*/  LDCU UR6, c[0x0][0x3a8] ;  /* 0x00007500ff0677ac */ /* 0x000e620008000800 */
[----:B------:R-:W2:Y:S06]  /*0040*/  S2R R5, SR_TID.X ;  /* 0x0000000000057919 */ /* 0x000eac0000002100 */
[----:B------:R-:W0:Y:S08]  /*0050*/  LDC R0, c[0x0][0x364] ;  /* 0x0000d900ff007b82 */ /* 0x000e300000000800 */
[----:B------:R-:W2:Y:S08]  /*0060*/  S2UR UR5, SR_CTAID.X ;  /* 0x00000000000579c3 */ /* 0x000eb00000002500 */
[----:B------:R-:W2:Y:S08]  /*0070*/  LDC R16, c[0x0][0x360] ;  /* 0x0000d800ff107b82 */ /* 0x000eb00000000800 */
[----:B------:R-:W3:Y:S01]  /*0080*/  LDC R17, c[0x0][0x3a4] ;  /* 0x0000e900ff117b82 */ /* 0x000ee20000000800 */
[----:B0-----:R-:W-:-:S05]  /*0090*/  IMAD R0, R0, UR4, R3 ;  /* 0x0000000400007c24 */ /* 0x001fca000f8e0203 */
[----:B-1----:R-:W-:Y:S01]  /*00a0*/  ISETP.GE.AND P0, PT, R0, UR6, PT ;  /* 0x0000000600007c0c */ /* 0x002fe2000bf06270 */
[----:B--2---:R-:W-:-:S05]  /*00b0*/  IMAD R16, R16, UR5, R5 ;  /* 0x0000000510107c24 */ /* 0x004fca000f8e0205 */
[----:B---3--:R-:W-:-:S13]  /*00c0*/  ISETP.GE.OR P0, PT, R16, R17, P0 ;  /* 0x000000111000720c */ /* 0x008fda0000706670 */
[----:B------:R-:W-:Y:S05]  /*00d0*/  @P0 EXIT ;  /* 0x000000000000094d */ /* 0x000fea0003800000 */
[----:B------:R-:W0:Y:S01]  /*00e0*/  LDC R19, c[0x0][0x3a0] ;  /* 0x0000e800ff137b82 */ /* 0x000e220000000800 */
[----:B------:R-:W1:Y:S01]  /*00f0*/  LDCU.64 UR4, c[0x0][0x358] ;  /* 0x00006b00ff0477ac */ /* 0x000e620008000a00 */
[----:B------:R-:W-:Y:S01]  /*0100*/  HFMA2 R24, -RZ, RZ, 0, 0 ;  /* 0x00000000ff187431 */ /* 0x000fe200000001ff */
[----:B0-----:R-:W-:-:S13]  /*0110*/  ISETP.GE.AND P0, PT, R19, 0x1, PT ;  /* 0x000000011300780c */ /* 0x001fda0003f06270 */
[----:B-1----:R-:W-:Y:S05]  /*0120*/  @!P0 BRA `(.L_x_0) ;  /* 0x0000000400e08947 */ /* 0x002fea0003800000 */
[C---:B------:R-:W-:Y:S01]  /*0130*/  ISETP.GE.U32.AND P1, PT, R19.reuse, 0x8, PT ;  /* 0x000000081300780c */ /* 0x040fe20003f26070 */
[----:B------:R-:W-:Y:S01]  /*0140*/  IMAD R20, R0, R19, RZ ;  /* 0x0000001300147224 */ /* 0x000fe200078e02ff */
[----:B------:R-:W-:Y:S02]  /*0150*/  LOP3.LUT R27, R19, 0x7, RZ, 0xc0, !PT ;  /* 0x00000007131b7812 */ /* 0x000fe400078ec0ff */
[----:B------:R-:W-:Y:S02]  /*0160*/  MOV R24, RZ ;  /* 0x000000ff00187202 */ /* 0x000fe40000000f00 */
[----:B------:R-:W-:Y:S02]  /*0170*/  ISETP.NE.AND P0, PT, R27, RZ, PT ;  /* 0x000000ff1b00720c */ /* 0x000fe40003f05270 */
[----:B------:R-:W-:-:S05]  /*0180*/  MOV R21, RZ ;  /* 0x000000ff00157202 */ /* 0x000fca0000000f00 */
[----:B------:R-:W-:Y:S06]  /*0190*/  @!P1 BRA `(.L_x_1) ;  /* 0x0000000000c49947 */ /* 0x000fec0003800000 */
[----:B------:R-:W0:Y:S01]  /*01a0*/  LDC.64 R2, c[0x0][0x380] ;  /* 0x0000e000ff027b82 */ /* 0x000e220000000a00 */
[----:B------:R-:W-:Y:S02]  /*01b0*/  LOP3.LUT R21, R19, 0x7ffffff8, RZ, 0xc0, !PT ;  /* 0x7ffffff813157812 */ /* 0x000fe400078ec0ff */
[----:B------:R-:W-:Y:S02]  /*01c0*/  MOV R24, RZ ;  /* 0x000000ff00187202 */ /* 0x000fe40000000f00 */
[----:B------:R-:W-:Y:S02]  /*01d0*/  MOV R18, R16 ;  /* 0x0000001000127202 */ /* 0x000fe40000000f00 */
[----:B------:R-:W-:Y:S01]  /*01e0*/  IADD3 R22, PT, PT, -R21, RZ, RZ ;  /* 0x000000ff15167210 */ /* 0x000fe20007ffe1ff */
[----:B0-----:R-:W-:-:S03]  /*01f0*/  IMAD.WIDE.U32 R2, R20, 0x4, R2 ;  /* 0x0000000414027825 */ /* 0x001fc600078e0002 */
[----:B------:R-:W-:-:S04]  /*0200*/  IADD3 R4, P1, PT, R2, 0x10, RZ ;  /* 0x0000001002047810 */ /* 0x000fc80007f3e0ff */
[----:B------:R-:W-:-:S09]  /*0210*/  IADD3.X R5, PT, PT, RZ, R3, RZ, P1, !PT ;  /* 0x00000003ff057210 */ /* 0x000fd20000ffe4ff */
.L_x_2:
[----:B------:R-:W0:Y:S01]  /*0220*/  LDC.64 R14, c[0x0][0x388] ;  /* 0x0000e200ff0e7b82 */ /* 0x000e220000000a00 */
[----:B------:R-:W-:Y:S02]  /*0230*/  MOV R2, R4 ;  /* 0x0000000400027202 */ /* 0x000fe40000000f00 */
[----:B------:R-:W-:-:S05]  /*0240*/  MOV R3, R5 ;  /* 0x0000000500037202 */ /* 0x000fca0000000f00 */
[----:B------:R-:W2:Y:S04]  /*0250*/  LDG.E R25, desc[UR4][R2.64+-0x10] ;  /* 0xfffff00402197981 */ /* 0x000ea8000c1e1900 */
[----:B------:R-:W3:Y:S04]  /*0260*/  LDG.E R23, desc[UR4][R2.64+-0xc] ;  /* 0xfffff40402177981 */ /* 0x000ee8000c1e1900 */
[----:B------:R-:W4:Y:S04]  /*0270*/  LDG.E R29, desc[UR4][R2.64+-0x8] ;  /* 0xfffff804021d7981 */ /* 0x000f28000c1e1900 */
[----:B------:R-:W5:Y:S01]  /*0280*/  LDG.E R28, desc[UR4][R2.64+-0x4] ;  /* 0xfffffc04021c7981 */ /* 0x000f62000c1e1900 */
[----:B0-----:R-:W-:-:S05]  /*0290*/  IMAD.WIDE R14, R18, 0x4, R14 ;  /* 0x00000004120e7825 */ /* 0x001fca00078e020e */
[----:B------:R0:W2:Y:S01]  /*02a0*/  LDG.E R26, desc[UR4][R14.64] ;  /* 0x000000040e1a7981 */ /* 0x0000a2000c1e1900 */
[----:B------:R-:W-:-:S04]  /*02b0*/  IMAD.WIDE R12, R17, 0x4, R14 ;  /* 0x00000004110c7825 */ /* 0x000fc800078e020e */
[C---:B------:R-:W-:Y:S02]  /*02c0*/  IMAD.WIDE R4, R17.reuse, 0x4, R12 ;  /* 0x0000000411047825 */ /* 0x040fe400078e020c */
[----:B------:R-:W3:Y:S02]  /*02d0*/  LDG.E R12, desc[UR4][R12.64] ;  /* 0x000000040c0c7981 */ /* 0x000ee4000c1e1900 */
[C---:B------:R-:W-:Y:S02]  /*02e0*/  IMAD.WIDE R8, R17.reuse, 0x4, R4 ;  /* 0x0000000411087825 */ /* 0x040fe400078e0204 */
[----:B------:R-:W4:Y:S02]  /*02f0*/  LDG.E R4, desc[UR4][R4.64] ;  /* 0x0000000404047981 */ /* 0x000f24000c1e1900 */
[C---:B------:R-:W-:Y:S02]  /*0300*/  IMAD.WIDE R6, R17.reuse, 0x4, R8 ;  /* 0x0000000411067825 */ /* 0x040fe400078e0208 */
[----:B------:R-:W5:Y:S02]  /*0310*/  LDG.E R8, desc[UR4][R8.64] ;  /* 0x0000000408087981 */ /* 0x000f64000c1e1900 */
[----:B------:R-:W-:-:S02]  /*0320*/  IMAD.WIDE R10, R17, 0x4, R6 ;  /* 0x00000004110a7825 */ /* 0x000fc400078e0206 */
[----:B------:R-:W5:Y:S04]  /*0330*/  LDG.E R5, desc[UR4][R2.64] ;  /* 0x0000000402057981 */ /* 0x000f68000c1e1900 */
[----:B------:R-:W5:Y:S01]  /*0340*/  LDG.E R6, desc[UR4][R6.64] ;  /* 0x0000000406067981 */ /* 0x000f62000c1e1900 */
[----:B0-----:R-:W-:-:S03]  /*0350*/  IMAD.WIDE R14, R17, 0x4, R10 ;  /* 0x00000004110e7825 */ /* 0x001fc600078e020a */
[----:B------:R-:W5:Y:S04]  /*0360*/  LDG.E R10, desc[UR4][R10.64] ;  /* 0x000000040a0a7981 */ /* 0x000f68000c1e1900 */
[----:B------:R-:W5:Y:S04]  /*0370*/  LDG.E R13, desc[UR4][R14.64] ;  /* 0x000000040e0d7981 */ /* 0x000f68000c1e1900 */
[----:B------:R-:W5:Y:S04]  /*0380*/  LDG.E R7, desc[UR4][R2.64+0x4] ;  /* 0x0000040402077981 */ /* 0x000f68000c1e1900 */
[----:B------:R-:W5:Y:S01]  /*0390*/  LDG.E R9, desc[UR4][R2.64+0xc] ;  /* 0x00000c0402097981 */ /* 0x000f62000c1e1900 */
[----:B--2---:R-:W-:Y:S01]  /*03a0*/  FFMA R26, R25, R26, R24 ;  /* 0x0000001a191a7223 */ /* 0x004fe20000000018 */
[----:B------:R-:W-:-:S02]  /*03b0*/  IMAD.WIDE R24, R17, 0x4, R14 ;  /* 0x0000000411187825 */ /* 0x000fc400078e020e */
[----:B------:R-:W2:Y:S04]  /*03c0*/  LDG.E R14, desc[UR4][R2.64+0x8] ;  /* 0x00000804020e7981 */ /* 0x000ea8000c1e1900 */
[----:B------:R-:W2:Y:S01]  /*03d0*/  LDG.E R24, desc[UR4][R24.64] ;  /* 0x0000000418187981 */ /* 0x000ea2000c1e1900 */
[----:B---3--:R-:W-:Y:S01]  /*03e0*/  FFMA R12, R23, R12, R26 ;  /* 0x0000000c170c7223 */ /* 0x008fe2000000001a */
[----:B------:R-:W-:-:S03]  /*03f0*/  IADD3 R22, PT, PT, R22, 0x8, RZ ;  /* 0x0000000816167810 */ /* 0x000fc60007ffe0ff */
[----:B----4-:R-:W-:Y:S01]  /*0400*/  FFMA R29, R29, R4, R12 ;  /* 0x000000041d1d7223 */ /* 0x010fe2000000000c */
[----:B------:R-:W-:-:S03]  /*0410*/  ISETP.NE.AND P1, PT, R22, RZ, PT ;  /* 0x000000ff1600720c */ /* 0x000fc60003f25270 */
[----:B-----5:R-:W-:Y:S01]  /*0420*/  FFMA R8, R28, R8, R29 ;  /* 0x000000081c087223 */ /* 0x020fe2000000001d */
[----:B------:R-:W-:-:S03]  /*0430*/  IADD3 R4, P2, PT, R2, 0x20, RZ ;  /* 0x0000002002047810 */ /* 0x000fc60007f5e0ff */
[----:B------:R-:W-:Y:S01]  /*0440*/  FFMA R6, R5, R6, R8 ;  /* 0x0000000605067223 */ /* 0x000fe20000000008 */
[----:B------:R-:W-:Y:S02]  /*0450*/  IADD3.X R5, PT, PT, RZ, R3, RZ, P2, !PT ;  /* 0x00000003ff057210 */ /* 0x000fe400017fe4ff */
[----:B------:R-:W-:Y:S01]  /*0460*/  LEA R18, R17, R18, 0x3 ;  /* 0x0000001211127211 */ /* 0x000fe200078e18ff */
[----:B------:R-:W-:-:S04]  /*0470*/  FFMA R7, R7, R10, R6 ;  /* 0x0000000a07077223 */ /* 0x000fc80000000006 */
[----:B--2---:R-:W-:-:S04]  /*0480*/  FFMA R14, R14, R13, R7 ;  /* 0x0000000d0e0e7223 */ /* 0x004fc80000000007 */
[----:B------:R-:W-:Y:S01]  /*0490*/  FFMA R24, R9, R24, R14 ;  /* 0x0000001809187223 */ /* 0x000fe2000000000e */
[----:B------:R-:W-:Y:S06]  /*04a0*/  @P1 BRA `(.L_x_2) ;  /* 0xfffffffc005c1947 */ /* 0x000fec000383ffff */
.L_x_1:
[----:B------:R-:W-:Y:S05]  /*04b0*/  @!P0 BRA `(.L_x_0) ;  /* 0x0000000000fc8947 */ /* 0x000fea0003800000 */
[----:B------:R-:W-:Y:S02]  /*04c0*/  ISETP.GE.U32.AND P1, PT, R27, 0x4, PT ;  /* 0x000000041b00780c */ /* 0x000fe40003f26070 */
[----:B------:R-:W-:-:S04]  /*04d0*/  LOP3.LUT R14, R19, 0x3, RZ, 0xc0, !PT ;  /* 0x00000003130e7812 */ /* 0x000fc800078ec0ff */
[----:B------:R-:W-:-:S07]  /*04e0*/  ISETP.NE.AND P0, PT, R14, RZ, PT ;  /* 0x000000ff0e00720c */ /* 0x000fce0003f05270 */
[----:B------:R-:W-:Y:S06]  /*04f0*/  @!P1 BRA `(.L_x_3) ;  /* 0x00000000006c9947 */ /* 0x000fec0003800000 */
[----:B------:R-:W0:Y:S01]  /*0500*/  LDC.64 R4, c[0x0][0x388] ;  /* 0x0000e200ff047b82 */ /* 0x000e220000000a00 */
[----:B------:R-:W1:Y:S01]  /*0510*/  LDCU.64 UR6, c[0x0][0x380] ;  /* 0x00007000ff0677ac */ /* 0x000e620008000a00 */
[----:B------:R-:W-:Y:S01]  /*0520*/  IMAD R7, R21, R17, R16 ;  /* 0x0000001115077224 */ /* 0x000fe200078e0210 */
[CC--:B------:R-:W-:Y:S02]  /*0530*/  IADD3 R3, PT, PT, R20.reuse, R21.reuse, RZ ;  /* 0x0000001514037210 */ /* 0x0c0fe40007ffe0ff */
[----:B------:R-:W-:-:S03]  /*0540*/  IADD3 R8, P1, PT, R20, R21, RZ ;  /* 0x0000001514087210 */ /* 0x000fc60007f3e0ff */
[----:B------:R-:W2:Y:S01]  /*0550*/  LDC.64 R12, c[0x0][0x380] ;  /* 0x0000e000ff0c7b82 */ /* 0x000ea20000000a00 */
[----:B0-----:R-:W-:-:S04]  /*0560*/  IMAD.WIDE R4, R7, 0x4, R4 ;  /* 0x0000000407047825 */ /* 0x001fc800078e0204 */
[----:B------:R-:W-:Y:S02]  /*0570*/  IMAD.WIDE R6, R17, 0x4, R4 ;  /* 0x0000000411067825 */ /* 0x000fe400078e0204 */
[----:B------:R-:W3:Y:S02]  /*0580*/  LDG.E R4, desc[UR4][R4.64] ;  /* 0x0000000404047981 */ /* 0x000ee4000c1e1900 */
[----:B--2---:R-:W-:Y:S01]  /*0590*/  IMAD.WIDE.U32 R12, R3, 0x4, R12 ;  /* 0x00000004030c7825 */ /* 0x004fe200078e000c */
[----:B------:R-:W-:Y:S02]  /*05a0*/  IADD3.X R3, PT, PT, RZ, RZ, RZ, P1, !PT ;  /* 0x000000ffff037210 */ /* 0x000fe40000ffe4ff */
[----:B-1----:R-:W-:-:S03]  /*05b0*/  LEA R2, P1, R8, UR6, 0x2 ;  /* 0x0000000608027c11 */ /* 0x002fc6000f8210ff */
[----:B------:R-:W3:Y:S01]  /*05c0*/  LDG.E R13, desc[UR4][R12.64] ;  /* 0x000000040c0d7981 */ /* 0x000ee2000c1e1900 */
[----:B------:R-:W-:Y:S01]  /*05d0*/  LEA.HI.X R3, R8, UR7, R3, 0x2, P1 ;  /* 0x0000000708037c11 */ /* 0x000fe200088f1403 */
[C---:B------:R-:W-:Y:S02]  /*05e0*/  IMAD.WIDE R8, R17.reuse, 0x4, R6 ;  /* 0x0000000411087825 */ /* 0x040fe400078e0206 */
[----:B------:R-:W2:Y:S04]  /*05f0*/  LDG.E R6, desc[UR4][R6.64] ;  /* 0x0000000406067981 */ /* 0x000ea8000c1e1900 */
[----:B------:R-:W2:Y:S01]  /*0600*/  LDG.E R15, desc[UR4][R2.64+0x4] ;  /* 0x00000404020f7981 */ /* 0x000ea2000c1e1900 */
[----:B------:R-:W-:-:S03]  /*0610*/  IMAD.WIDE R10, R17, 0x4, R8 ;  /* 0x00000004110a7825 */ /* 0x000fc600078e0208 */
[----:B------:R-:W4:Y:S04]  /*0620*/  LDG.E R22, desc[UR4][R8.64] ;  /* 0x0000000408167981 */ /* 0x000f28000c1e1900 */
[----:B------:R-:W4:Y:S04]  /*0630*/  LDG.E R18, desc[UR4][R2.64+0x8] ;  /* 0x0000080402127981 */ /* 0x000f28000c1e1900 */
[----:B------:R-:W5:Y:S04]  /*0640*/  LDG.E R26, desc[UR4][R2.64+0xc] ;  /* 0x00000c04021a7981 */ /* 0x000f68000c1e1900 */
[----:B------:R-:W5:Y:S01]  /*0650*/  LDG.E R10, desc[UR4][R10.64] ;  /* 0x000000040a0a7981 */ /* 0x000f62000c1e1900 */
[----:B------:R-:W-:Y:S01]  /*0660*/  IADD3 R21, PT, PT, R21, 0x4, RZ ;  /* 0x0000000415157810 */ /* 0x000fe20007ffe0ff */
[----:B---3--:R-:W-:-:S04]  /*0670*/  FFMA R24, R13, R4, R24 ;  /* 0x000000040d187223 */ /* 0x008fc80000000018 */
[----:B--2---:R-:W-:-:S04]  /*0680*/  FFMA R15, R15, R6, R24 ;  /* 0x000000060f0f7223 */ /* 0x004fc80000000018 */
[----:B----4-:R-:W-:-:S04]  /*0690*/  FFMA R15, R18, R22, R15 ;  /* 0x00000016120f7223 */ /* 0x010fc8000000000f */
[----:B-----5:R-:W-:-:S07]  /*06a0*/  FFMA R24, R26, R10, R15 ;  /* 0x0000000a1a187223 */ /* 0x020fce000000000f */
.L_x_3:
[----:B------:R-:W-:Y:S05]  /*06b0*/  @!P0 BRA `(.L_x_0) ;  /* 0x00000000007c8947 */ /* 0x000fea0003800000 */
[----:B------:R-:W-:Y:S01]  /*06c0*/  ISETP.NE.AND P1, PT, R14, 0x1, PT ;  /* 0x000000010e00780c */ /* 0x000fe20003f25270 */
[----:B------:R-:W0:Y:S01]  /*06d0*/  LDC.64 R10, c[0x0][0x380] ;  /* 0x0000e000ff0a7b82 */ /* 0x000e220000000a00 */
[----:B------:R-:W-:-:S04]  /*06e0*/  LOP3.LUT R19, R19, 0x1, RZ, 0xc0, !PT ;  /* 0x0000000113137812 */ /* 0x000fc800078ec0ff */
[----:B------:R-:W-:-:S03]  /*06f0*/  ISETP.NE.U32.AND P0, PT, R19, 0x1, PT ;  /* 0x000000011300780c */ /* 0x000fc60003f05070 */
[----:B------:R-:W1:Y:S04]  /*0700*/  LDC.64 R8, c[0x0][0x388] ;  /* 0x0000e200ff087b82 */ /* 0x000e680000000a00 */
[CC--:B------:R-:W-:Y:S02]  /*0710*/  @P1 IADD3 R13, PT, PT, R20.reuse, R21.reuse, RZ ;  /* 0x00000015140d1210 */ /* 0x0c0fe40007ffe0ff */
[----:B------:R-:W-:Y:S02]  /*0720*/  @P1 IADD3 R12, P2, PT, R20, R21, RZ ;  /* 0x00000015140c1210 */ /* 0x000fe40007f5e0ff */
[----:B------:R-:W2:Y:S02]  /*0730*/  @P1 LDC.64 R2, c[0x0][0x380] ;  /* 0x0000e000ff021b82 */ /* 0x000ea40000000a00 */
[----:B------:R-:W-:-:S06]  /*0740*/  @P1 IADD3.X R14, PT, PT, RZ, RZ, RZ, P2, !PT ;  /* 0x000000ffff0e1210 */ /* 0x000fcc00017fe4ff */
[----:B------:R-:W3:Y:S01]  /*0750*/  LDC.64 R4, c[0x0][0x380] ;  /* 0x0000e000ff047b82 */ /* 0x000ee20000000a00 */
[----:B0-----:R-:W-:-:S04]  /*0760*/  @P1 IMAD.WIDE.U32 R10, R13, 0x4, R10 ;  /* 0x000000040d0a1825 */ /* 0x001fc800078e000a */
[C---:B------:R-:W-:Y:S01]  /*0770*/  @P1 IMAD R13, R21.reuse, R17, R16 ;  /* 0x00000011150d1224 */ /* 0x040fe200078e0210 */
[----:B------:R-:W-:Y:S01]  /*0780*/  @P1 IADD3 R21, PT, PT, R21, 0x2, RZ ;  /* 0x0000000215151810 */ /* 0x000fe20007ffe0ff */
[----:B------:R-:W4:Y:S01]  /*0790*/  @P1 LDG.E R11, desc[UR4][R10.64] ;  /* 0x000000040a0b1981 */ /* 0x000f22000c1e1900 */
[----:B------:R-:W0:Y:S01]  /*07a0*/  LDC.64 R6, c[0x0][0x388] ;  /* 0x0000e200ff067b82 */ /* 0x000e220000000a00 */
[----:B-1----:R-:W-:Y:S01]  /*07b0*/  @P1 IMAD.WIDE R8, R13, 0x4, R8 ;  /* 0x000000040d081825 */ /* 0x002fe200078e0208 */
[----:B------:R-:W-:Y:S02]  /*07c0*/  @!P0 IADD3 R15, PT, PT, R20, R21, RZ ;  /* 0x00000015140f8210 */ /* 0x000fe40007ffe0ff */
[----:B--2---:R-:W-:Y:S01]  /*07d0*/  @P1 LEA R2, P2, R12, R2, 0x2 ;  /* 0x000000020c021211 */ /* 0x004fe200078410ff */
[----:B------:R-:W-:-:S03]  /*07e0*/  @!P0 IMAD R21, R21, R17, R16 ;  /* 0x0000001115158224 */ /* 0x000fc600078e0210 */
[----:B------:R-:W-:Y:S01]  /*07f0*/  @P1 LEA.HI.X R3, R12, R3, R14, 0x2, P2 ;  /* 0x000000030c031211 */ /* 0x000fe200010f140e */
[----:B------:R-:W-:Y:S01]  /*0800*/  @P1 IMAD.WIDE R12, R17, 0x4, R8 ;  /* 0x00000004110c1825 */ /* 0x000fe200078e0208 */
[----:B------:R-:W4:Y:S03]  /*0810*/  @P1 LDG.E R14, desc[UR4][R8.64] ;  /* 0x00000004080e1981 */ /* 0x000f26000c1e1900 */
[----:B---3--:R-:W-:Y:S01]  /*0820*/  @!P0 IMAD.WIDE.U32 R4, R15, 0x4, R4 ;  /* 0x000000040f048825 */ /* 0x008fe200078e0004 */
[----:B------:R-:W2:Y:S04]  /*0830*/  @P1 LDG.E R2, desc[UR4][R2.64+0x4] ;  /* 0x0000040402021981 */ /* 0x000ea8000c1e1900 */
[----:B------:R-:W2:Y:S01]  /*0840*/  @P1 LDG.E R12, desc[UR4][R12.64] ;  /* 0x000000040c0c1981 */ /* 0x000ea2000c1e1900 */
[----:B0-----:R-:W-:-:S03]  /*0850*/  @!P0 IMAD.WIDE R6, R21, 0x4, R6 ;  /* 0x0000000415068825 */ /* 0x001fc600078e0206 */
[----:B------:R-:W3:Y:S04]  /*0860*/  @!P0 LDG.E R5, desc[UR4][R4.64] ;  /* 0x0000000404058981 */ /* 0x000ee8000c1e1900 */
[----:B------:R-:W3:Y:S01]  /*0870*/  @!P0 LDG.E R6, desc[UR4][R6.64] ;  /* 0x0000000406068981 */ /* 0x000ee2000c1e1900 */
[----:B----4-:R-:W-:-:S04]  /*0880*/  @P1 FFMA R11, R11, R14, R24 ;  /* 0x0000000e0b0b1223 */ /* 0x010fc80000000018 */
[----:B--2---:R-:W-:-:S04]  /*0890*/  @P1 FFMA R24, R2, R12, R11 ;  /* 0x0000000c02181223 */ /* 0x004fc8000000000b */
[----:B---3--:R-:W-:-:S07]  /*08a0*/  @!P0 FFMA R24, R5, R6, R24 ;  /* 0x0000000605188223 */ /* 0x008fce0000000018 */
.L_x_0:
[----:B------:R-:W0:Y:S08]  /*08b0*/  LDC.64 R2, c[0x0][0x390] ;  /* 0x0000e400ff027b82 */ /* 0x000e300000000a00 */
[----:B------:R-:W1:Y:S01]  /*08c0*/  LDC.64 R4, c[0x0][0x398] ;  /* 0x0000e600ff047b82 */ /* 0x000e620000000a00 */
[----:B0-----:R-:W-:-:S06]  /*08d0*/  IMAD.WIDE R2, R16, 0x4, R2 ;  /* 0x0000000410027825 */ /* 0x001fcc00078e0202 */
[----:B------:R-:W2:Y:S01]  /*08e0*/  LDG.E R3, desc[UR4][R2.64] ;  /* 0x0000000402037981 */ /* 0x000ea2000c1e1900 */
[----:B------:R-:W-:-:S04]  /*08f0*/  IMAD R17, R0, R17, R16 ;  /* 0x0000001100117224 */ /* 0x000fc800078e0210 */
[----:B-1----:R-:W-:-:S04]  /*0900*/  IMAD.WIDE R4, R17, 0x4, R4 ;  /* 0x0000000411047825 */ /* 0x002fc800078e0204 */
[----:B--2---:R-:W-:-:S05]  /*0910*/  FADD R7, R3, R24 ;  /* 0x0000001803077221 */ /* 0x004fca0000000000 */
[----:B------:R-:W-:Y:S01]  /*0920*/  STG.E desc[UR4][R4.64], R7 ;  /* 0x0000000704007986 */ /* 0x000fe2000c101904 */
[----:B------:R-:W-:Y:S05]  /*0930*/  EXIT ;  /* 0x000000000000794d */ /* 0x000fea0003800000 */
.L_x_4:
[----:B------:R-:W-:-:S00]  /*0940*/  BRA `(.L_x_4) ;  /* 0xfffffffc00fc7947 */ /* 0x000fc0000383ffff */
[----:B------:R-:W-:-:S00]  /*0950*/  NOP ;  /* 0x0000000000007918 */ /* 0x000fc00000000000 */
        /* <DEDUP_REMOVED lines=10> */
.L_x_5:


//--------------------- .nv.shared.reserved.0     --------------------------
	.section	.nv.shared.reserved.0,"aw",@nobits
	.weak		__nv_reservedSMEM_offset_0_alias
	.size		__nv_reservedSMEM_offset_0_alias, 0, 64
	.other		__nv_reservedSMEM_offset_0_alias,@"STO_CUDA_RESERVED_SHARED STV_DEFAULT"
__nv_reservedSMEM_offset_0_alias:
	.zero		0
	.zero		64


//--------------------- .nv.constant0._Z18denseForwardKernelPfS_S_S_iii --------------------------
	.section	.nv.constant0._Z18denseForwardKernelPfS_S_S_iii,"a",@progbits
	.sectionflags	@""
	.align	4
.nv.constant0._Z18denseForwardKernelPfS_S_S_iii:
	.zero		940


//--------------------- SYMBOLS --------------------------

	.type		.nv.reservedSmem.offset0,@object
	.size		.nv.reservedSmem.offset0,0x4
